//
// Generated by NVIDIA NVVM Compiler
//
// Compiler Build ID: CL-36424714
// Cuda compilation tools, release 13.0, V13.0.88
// Based on NVVM 20.0.0
//

.version 9.0
.target sm_100
.address_size 64

	// .globl	_Z13Ex_cmp_kernelPfS_fi

.visible .entry _Z13Ex_cmp_kernelPfS_fi(
	.param .u64 .ptr .align 1 _Z13Ex_cmp_kernelPfS_fi_param_0,
	.param .u64 .ptr .align 1 _Z13Ex_cmp_kernelPfS_fi_param_1,
	.param .f32 _Z13Ex_cmp_kernelPfS_fi_param_2,
	.param .u32 _Z13Ex_cmp_kernelPfS_fi_param_3
)
{
	.reg .pred 	%p<10>;
	.reg .b32 	%r<28>;
	.reg .b32 	%f<92>;
	.reg .b64 	%rd<34>;

	ld.param.u64 	%rd9, [_Z13Ex_cmp_kernelPfS_fi_param_0];
	ld.param.u64 	%rd10, [_Z13Ex_cmp_kernelPfS_fi_param_1];
	ld.param.f32 	%f1, [_Z13Ex_cmp_kernelPfS_fi_param_2];
	ld.param.u32 	%r15, [_Z13Ex_cmp_kernelPfS_fi_param_3];
	cvta.to.global.u64 	%rd1, %rd9;
	cvta.to.global.u64 	%rd2, %rd10;
	setp.lt.s32 	%p1, %r15, 2;
	@%p1 bra 	$L__BB0_13;
	add.s32 	%r1, %r15, -1;
	add.s32 	%r17, %r15, -2;
	and.b32  	%r2, %r1, 7;
	setp.lt.u32 	%p2, %r17, 7;
	mov.b32 	%r26, 1;
	@%p2 bra 	$L__BB0_5;
	and.b32  	%r19, %r1, -8;
	neg.s32 	%r24, %r19;
	add.s64 	%rd33, %rd2, 16;
	add.s64 	%rd32, %rd1, 16;
	mov.b32 	%r23, 0;
$L__BB0_3:
	.pragma "nounroll";
	ld.global.f32 	%f2, [%rd33+-12];
	ld.global.f32 	%f3, [%rd32+-12];
	ld.global.f32 	%f4, [%rd32+-16];
	sub.f32 	%f5, %f3, %f4;
	mul.f32 	%f6, %f1, %f5;
	sub.f32 	%f7, %f2, %f6;
	st.global.f32 	[%rd33+-12], %f7;
	ld.global.f32 	%f8, [%rd33+-8];
	ld.global.f32 	%f9, [%rd32+-8];
	ld.global.f32 	%f10, [%rd32+-12];
	sub.f32 	%f11, %f9, %f10;
	mul.f32 	%f12, %f1, %f11;
	sub.f32 	%f13, %f8, %f12;
	st.global.f32 	[%rd33+-8], %f13;
	ld.global.f32 	%f14, [%rd33+-4];
	ld.global.f32 	%f15, [%rd32+-4];
	ld.global.f32 	%f16, [%rd32+-8];
	sub.f32 	%f17, %f15, %f16;
	mul.f32 	%f18, %f1, %f17;
	sub.f32 	%f19, %f14, %f18;
	st.global.f32 	[%rd33+-4], %f19;
	ld.global.f32 	%f20, [%rd33];
	ld.global.f32 	%f21, [%rd32];
	ld.global.f32 	%f22, [%rd32+-4];
	sub.f32 	%f23, %f21, %f22;
	mul.f32 	%f24, %f1, %f23;
	sub.f32 	%f25, %f20, %f24;
	st.global.f32 	[%rd33], %f25;
	ld.global.f32 	%f26, [%rd33+4];
	ld.global.f32 	%f27, [%rd32+4];
	ld.global.f32 	%f28, [%rd32];
	sub.f32 	%f29, %f27, %f28;
	mul.f32 	%f30, %f1, %f29;
	sub.f32 	%f31, %f26, %f30;
	st.global.f32 	[%rd33+4], %f31;
	ld.global.f32 	%f32, [%rd33+8];
	ld.global.f32 	%f33, [%rd32+8];
	ld.global.f32 	%f34, [%rd32+4];
	sub.f32 	%f35, %f33, %f34;
	mul.f32 	%f36, %f1, %f35;
	sub.f32 	%f37, %f32, %f36;
	st.global.f32 	[%rd33+8], %f37;
	ld.global.f32 	%f38, [%rd33+12];
	ld.global.f32 	%f39, [%rd32+12];
	ld.global.f32 	%f40, [%rd32+8];
	sub.f32 	%f41, %f39, %f40;
	mul.f32 	%f42, %f1, %f41;
	sub.f32 	%f43, %f38, %f42;
	st.global.f32 	[%rd33+12], %f43;
	ld.global.f32 	%f44, [%rd33+16];
	ld.global.f32 	%f45, [%rd32+16];
	ld.global.f32 	%f46, [%rd32+12];
	sub.f32 	%f47, %f45, %f46;
	mul.f32 	%f48, %f1, %f47;
	sub.f32 	%f49, %f44, %f48;
	st.global.f32 	[%rd33+16], %f49;
	add.s32 	%r24, %r24, 8;
	add.s32 	%r23, %r23, 8;
	add.s64 	%rd33, %rd33, 32;
	add.s64 	%rd32, %rd32, 32;
	setp.ne.s32 	%p3, %r24, 0;
	@%p3 bra 	$L__BB0_3;
	add.s32 	%r26, %r23, 1;
$L__BB0_5:
	setp.eq.s32 	%p4, %r2, 0;
	@%p4 bra 	$L__BB0_13;
	and.b32  	%r10, %r1, 3;
	setp.lt.u32 	%p5, %r2, 4;
	@%p5 bra 	$L__BB0_8;
	mul.wide.u32 	%rd11, %r26, 4;
	add.s64 	%rd12, %rd2, %rd11;
	ld.global.f32 	%f50, [%rd12];
	add.s64 	%rd13, %rd1, %rd11;
	ld.global.f32 	%f51, [%rd13];
	mul.wide.s32 	%rd14, %r26, 4;
	add.s64 	%rd15, %rd1, %rd14;
	ld.global.f32 	%f52, [%rd15+-4];
	sub.f32 	%f53, %f51, %f52;
	mul.f32 	%f54, %f1, %f53;
	sub.f32 	%f55, %f50, %f54;
	st.global.f32 	[%rd12], %f55;
	add.s32 	%r20, %r26, 1;
	mul.wide.u32 	%rd16, %r20, 4;
	add.s64 	%rd17, %rd2, %rd16;
	ld.global.f32 	%f56, [%rd17];
	add.s64 	%rd18, %rd1, %rd16;
	ld.global.f32 	%f57, [%rd18];
	ld.global.f32 	%f58, [%rd15];
	sub.f32 	%f59, %f57, %f58;
	mul.f32 	%f60, %f1, %f59;
	sub.f32 	%f61, %f56, %f60;
	st.global.f32 	[%rd17], %f61;
	add.s32 	%r21, %r26, 2;
	mul.wide.u32 	%rd19, %r21, 4;
	add.s64 	%rd20, %rd2, %rd19;
	ld.global.f32 	%f62, [%rd20];
	add.s64 	%rd21, %rd1, %rd19;
	ld.global.f32 	%f63, [%rd21];
	ld.global.f32 	%f64, [%rd15+4];
	sub.f32 	%f65, %f63, %f64;
	mul.f32 	%f66, %f1, %f65;
	sub.f32 	%f67, %f62, %f66;
	st.global.f32 	[%rd20], %f67;
	ld.global.f32 	%f68, [%rd12+12];
	ld.global.f32 	%f69, [%rd13+12];
	ld.global.f32 	%f70, [%rd15+8];
	sub.f32 	%f71, %f69, %f70;
	mul.f32 	%f72, %f1, %f71;
	sub.f32 	%f73, %f68, %f72;
	st.global.f32 	[%rd12+12], %f73;
	add.s32 	%r26, %r26, 4;
$L__BB0_8:
	setp.eq.s32 	%p6, %r10, 0;
	@%p6 bra 	$L__BB0_13;
	setp.eq.s32 	%p7, %r10, 1;
	@%p7 bra 	$L__BB0_11;
	mul.wide.u32 	%rd22, %r26, 4;
	add.s64 	%rd23, %rd2, %rd22;
	ld.global.f32 	%f74, [%rd23];
	add.s64 	%rd24, %rd1, %rd22;
	ld.global.f32 	%f75, [%rd24];
	mul.wide.s32 	%rd25, %r26, 4;
	add.s64 	%rd26, %rd1, %rd25;
	ld.global.f32 	%f76, [%rd26+-4];
	sub.f32 	%f77, %f75, %f76;
	mul.f32 	%f78, %f1, %f77;
	sub.f32 	%f79, %f74, %f78;
	st.global.f32 	[%rd23], %f79;
	ld.global.f32 	%f80, [%rd23+4];
	ld.global.f32 	%f81, [%rd24+4];
	ld.global.f32 	%f82, [%rd26];
	sub.f32 	%f83, %f81, %f82;
	mul.f32 	%f84, %f1, %f83;
	sub.f32 	%f85, %f80, %f84;
	st.global.f32 	[%rd23+4], %f85;
	add.s32 	%r26, %r26, 2;
$L__BB0_11:
	and.b32  	%r22, %r1, 1;
	setp.eq.b32 	%p8, %r22, 1;
	not.pred 	%p9, %p8;
	@%p9 bra 	$L__BB0_13;
	mul.wide.u32 	%rd27, %r26, 4;
	add.s64 	%rd28, %rd2, %rd27;
	ld.global.f32 	%f86, [%rd28];
	add.s64 	%rd29, %rd1, %rd27;
	ld.global.f32 	%f87, [%rd29];
	mul.wide.s32 	%rd30, %r26, 4;
	add.s64 	%rd31, %rd1, %rd30;
	ld.global.f32 	%f88, [%rd31+-4];
	sub.f32 	%f89, %f87, %f88;
	mul.f32 	%f90, %f1, %f89;
	sub.f32 	%f91, %f86, %f90;
	st.global.f32 	[%rd28], %f91;
$L__BB0_13:
	ret;

}
	// .globl	_Z22Ex_boundary_PEC_kernelPfi
.visible .entry _Z22Ex_boundary_PEC_kernelPfi(
	.param .u64 .ptr .align 1 _Z22Ex_boundary_PEC_kernelPfi_param_0,
	.param .u32 _Z22Ex_boundary_PEC_kernelPfi_param_1
)
{
	.reg .b32 	%r<3>;
	.reg .b64 	%rd<5>;

	ld.param.u64 	%rd1, [_Z22Ex_boundary_PEC_kernelPfi_param_0];
	ld.param.u32 	%r1, [_Z22Ex_boundary_PEC_kernelPfi_param_1];
	cvta.to.global.u64 	%rd2, %rd1;
	mul.wide.s32 	%rd3, %r1, 4;
	add.s64 	%rd4, %rd2, %rd3;
	mov.b32 	%r2, 0;
	st.global.u32 	[%rd4], %r2;
	ret;

}


// ===== COMPILED SASS (sm_100) =====

	.target	sm_100

	.elftype	@"ET_EXEC"


//--------------------- .note.nv.tkinfo           --------------------------
	.section	.note.nv.tkinfo,"",@"SHT_NOTE"
	.sectionflags	@"SHF_NOTE_NV_TKINFO"
	.tkinfo
        /*0018*/ 	.word	0x00000002
        /*0030*/ 	.string	""
        /*0030*/ 	.string	"ptxas"
        /*0030*/ 	.string	"Cuda compilation tools, release 13.0, V13.0.88"
        /*0030*/ 	.string	"Build cuda_13.0.r13.0/compiler.36424714_0"
        /*0030*/ 	.string	"-arch sm_100 -m 64 "



//--------------------- .note.nv.cuinfo           --------------------------
	.section	.note.nv.cuinfo,"",@"SHT_NOTE"
	.sectionflags	@"SHF_NOTE_NV_CUINFO"
        /*0018*/ 	.short	0x0002
        /*001a*/ 	.short	0x0064
        /*001c*/ 	.short	0x0082
	.zero		2


//--------------------- .nv.info                  --------------------------
	.section	.nv.info,"",@"SHT_CUDA_INFO"
	.align	4


	//----- nvinfo : EIATTR_REGCOUNT
	.align		4
        /*0000*/ 	.byte	0x04, 0x2f
        /*0002*/ 	.short	(.L_1 - .L_0)
	.align		4
.L_0:
        /*0004*/ 	.word	index@(_Z13Ex_cmp_kernelPfS_fi)
        /*0008*/ 	.word	0x0000001a


	//----- nvinfo : EIATTR_FRAME_SIZE
	.align		4
.L_1:
        /*000c*/ 	.byte	0x04, 0x11
        /*000e*/ 	.short	(.L_3 - .L_2)
	.align		4
.L_2:
        /*0010*/ 	.word	index@(_Z13Ex_cmp_kernelPfS_fi)
        /*0014*/ 	.word	0x00000000


	//----- nvinfo : EIATTR_REGCOUNT
	.align		4
.L_3:
        /*0018*/ 	.byte	0x04, 0x2f
        /*001a*/ 	.short	(.L_5 - .L_4)
	.align		4
.L_4:
        /*001c*/ 	.word	index@(_Z22Ex_boundary_PEC_kernelPfi)
        /*0020*/ 	.word	0x00000008


	//----- nvinfo : EIATTR_FRAME_SIZE
	.align		4
.L_5:
        /*0024*/ 	.byte	0x04, 0x11
        /*0026*/ 	.short	(.L_7 - .L_6)
	.align		4
.L_6:
        /*0028*/ 	.word	index@(_Z22Ex_boundary_PEC_kernelPfi)
        /*002c*/ 	.word	0x00000000


	//----- nvinfo : EIATTR_MIN_STACK_SIZE
	.align		4
.L_7:
        /*0030*/ 	.byte	0x04, 0x12
        /*0032*/ 	.short	(.L_9 - .L_8)
	.align		4
.L_8:
        /*0034*/ 	.word	index@(_Z22Ex_boundary_PEC_kernelPfi)
        /*0038*/ 	.word	0x00000000


	//----- nvinfo : EIATTR_MIN_STACK_SIZE
	.align		4
.L_9:
        /*003c*/ 	.byte	0x04, 0x12
        /*003e*/ 	.short	(.L_11 - .L_10)
	.align		4
.L_10:
        /*0040*/ 	.word	index@(_Z13Ex_cmp_kernelPfS_fi)
        /*0044*/ 	.word	0x00000000
.L_11:


//--------------------- .nv.compat                --------------------------
	.section	.nv.compat,"",@"SHT_CUDA_COMPAT_INFO"
	.align	4
        /*0000*/ 	.byte	0x02, 0x09, 0x00, 0x00, 0x02, 0x02, 0x01, 0x00, 0x02, 0x05, 0x05, 0x00, 0x03, 0x07, 0x01, 0x01
        /*0010*/ 	.byte	0x02, 0x03, 0x00, 0x00, 0x02, 0x06, 0x01, 0x00, 0x04, 0x0b, 0x08, 0x00, 0x09, 0x00, 0x00, 0x00
        /*0020*/ 	.byte	0x00, 0x00, 0x00, 0x00


//--------------------- .nv.info._Z22Ex_boundary_PEC_kernelPfi --------------------------
	.section	.nv.info._Z22Ex_boundary_PEC_kernelPfi,"",@"SHT_CUDA_INFO"
	.sectionflags	@""
	.align	4


	//----- nvinfo : EIATTR_CUDA_API_VERSION
	.align		4
        /*0000*/ 	.byte	0x04, 0x37
        /*0002*/ 	.short	(.L_13 - .L_12)
.L_12:
        /*0004*/ 	.word	0x00000082


	//----- nvinfo : EIATTR_KPARAM_INFO
	.align		4
.L_13:
        /*0008*/ 	.byte	0x04, 0x17
        /*000a*/ 	.short	(.L_15 - .L_14)
.L_14:
        /*000c*/ 	.word	0x00000000
        /*0010*/ 	.short	0x0001
        /*0012*/ 	.short	0x0008
        /*0014*/ 	.byte	0x00, 0xf0, 0x11, 0x00


	//----- nvinfo : EIATTR_KPARAM_INFO
	.align		4
.L_15:
        /*0018*/ 	.byte	0x04, 0x17
        /*001a*/ 	.short	(.L_17 - .L_16)
.L_16:
        /*001c*/ 	.word	0x00000000
        /*0020*/ 	.short	0x0000
        /*0022*/ 	.short	0x0000
        /*0024*/ 	.byte	0x00, 0xf5, 0x21, 0x00


	//----- nvinfo : EIATTR_SPARSE_MMA_MASK
	.align		4
.L_17:
        /*0028*/ 	.byte	0x03, 0x50
        /*002a*/ 	.short	0x0000


	//----- nvinfo : EIATTR_MAXREG_COUNT
	.align		4
        /*002c*/ 	.byte	0x03, 0x1b
        /*002e*/ 	.short	0x00ff


	//----- nvinfo : EIATTR_MERCURY_ISA_VERSION
	.align		4
        /*0030*/ 	.byte	0x03, 0x5f
        /*0032*/ 	.short	0x0101


	//----- nvinfo : EIATTR_VRC_CTA_INIT_COUNT
	.align		4
        /*0034*/ 	.byte	0x02, 0x4a
	.zero		1
	.zero		1


	//----- nvinfo : EIATTR_EXIT_INSTR_OFFSETS
	.align		4
        /*0038*/ 	.byte	0x04, 0x1c
        /*003a*/ 	.short	(.L_19 - .L_18)


	//   ....[0]....
.L_18:
        /*003c*/ 	.word	0x00000060


	//----- nvinfo : EIATTR_CBANK_PARAM_SIZE
	.align		4
.L_19:
        /*0040*/ 	.byte	0x03, 0x19
        /*0042*/ 	.short	0x000c


	//----- nvinfo : EIATTR_PARAM_CBANK
	.align		4
        /*0044*/ 	.byte	0x04, 0x0a
        /*0046*/ 	.short	(.L_21 - .L_20)
	.align		4
.L_20:
        /*0048*/ 	.word	index@(.nv.constant0._Z22Ex_boundary_PEC_kernelPfi)
        /*004c*/ 	.short	0x0380
        /*004e*/ 	.short	0x000c


	//----- nvinfo : EIATTR_SW_WAR
	.align		4
.L_21:
        /*0050*/ 	.byte	0x04, 0x36
        /*0052*/ 	.short	(.L_23 - .L_22)
.L_22:
        /*0054*/ 	.word	0x00000008
.L_23:


//--------------------- .nv.info._Z13Ex_cmp_kernelPfS_fi --------------------------
	.section	.nv.info._Z13Ex_cmp_kernelPfS_fi,"",@"SHT_CUDA_INFO"
	.sectionflags	@""
	.align	4


	//----- nvinfo : EIATTR_CUDA_API_VERSION
	.align		4
        /*0000*/ 	.byte	0x04, 0x37
        /*0002*/ 	.short	(.L_25 - .L_24)
.L_24:
        /*0004*/ 	.word	0x00000082


	//----- nvinfo : EIATTR_KPARAM_INFO
	.align		4
.L_25:
        /*0008*/ 	.byte	0x04, 0x17
        /*000a*/ 	.short	(.L_27 - .L_26)
.L_26:
        /*000c*/ 	.word	0x00000000
        /*0010*/ 	.short	0x0003
        /*0012*/ 	.short	0x0014
        /*0014*/ 	.byte	0x00, 0xf0, 0x11, 0x00


	//----- nvinfo : EIATTR_KPARAM_INFO
	.align		4
.L_27:
        /*0018*/ 	.byte	0x04, 0x17
        /*001a*/ 	.short	(.L_29 - .L_28)
.L_28:
        /*001c*/ 	.word	0x00000000
        /*0020*/ 	.short	0x0002
        /*0022*/ 	.short	0x0010
        /*0024*/ 	.byte	0x00, 0xf0, 0x11, 0x00


	//----- nvinfo : EIATTR_KPARAM_INFO
	.align		4
.L_29:
        /*0028*/ 	.byte	0x04, 0x17
        /*002a*/ 	.short	(.L_31 - .L_30)
.L_30:
        /*002c*/ 	.word	0x00000000
        /*0030*/ 	.short	0x0001
        /*0032*/ 	.short	0x0008
        /*0034*/ 	.byte	0x00, 0xf5, 0x21, 0x00


	//----- nvinfo : EIATTR_KPARAM_INFO
	.align		4
.L_31:
        /*0038*/ 	.byte	0x04, 0x17
        /*003a*/ 	.short	(.L_33 - .L_32)
.L_32:
        /*003c*/ 	.word	0x00000000
        /*0040*/ 	.short	0x0000
        /*0042*/ 	.short	0x0000
        /*0044*/ 	.byte	0x00, 0xf5, 0x21, 0x00


	//----- nvinfo : EIATTR_SPARSE_MMA_MASK
	.align		4
.L_33:
        /*0048*/ 	.byte	0x03, 0x50
        /*004a*/ 	.short	0x0000


	//----- nvinfo : EIATTR_MAXREG_COUNT
	.align		4
        /*004c*/ 	.byte	0x03, 0x1b
        /*004e*/ 	.short	0x00ff


	//----- nvinfo : EIATTR_MERCURY_ISA_VERSION
	.align		4
        /*0050*/ 	.byte	0x03, 0x5f
        /*0052*/ 	.short	0x0101


	//----- nvinfo : EIATTR_VRC_CTA_INIT_COUNT
	.align		4
        /*0054*/ 	.byte	0x02, 0x4a
	.zero		1
	.zero		1


	//----- nvinfo : EIATTR_EXIT_INSTR_OFFSETS
	.align		4
        /*0058*/ 	.byte	0x04, 0x1c
        /*005a*/ 	.short	(.L_35 - .L_34)


	//   ....[0]....
.L_34:
        /*005c*/ 	.word	0x00000030


	//   ....[1]....
        /*0060*/ 	.word	0x00000560


	//   ....[2]....
        /*0064*/ 	.word	0x00000800


	//   ....[3]....
        /*0068*/ 	.word	0x00000980


	//   ....[4]....
        /*006c*/ 	.word	0x00000a50


	//----- nvinfo : EIATTR_CBANK_PARAM_SIZE
	.align		4
.L_35:
        /*0070*/ 	.byte	0x03, 0x19
        /*0072*/ 	.short	0x0018


	//----- nvinfo : EIATTR_PARAM_CBANK
	.align		4
        /*0074*/ 	.byte	0x04, 0x0a
        /*0076*/ 	.short	(.L_37 - .L_36)
	.align		4
.L_36:
        /*0078*/ 	.word	index@(.nv.constant0._Z13Ex_cmp_kernelPfS_fi)
        /*007c*/ 	.short	0x0380
        /*007e*/ 	.short	0x0018


	//----- nvinfo : EIATTR_SW_WAR
	.align		4
.L_37:
        /*0080*/ 	.byte	0x04, 0x36
        /*0082*/ 	.short	(.L_39 - .L_38)
.L_38:
        /*0084*/ 	.word	0x00000008
.L_39:


//--------------------- .nv.callgraph             --------------------------
	.section	.nv.callgraph,"",@"SHT_CUDA_CALLGRAPH"
	.align	4
	.sectionentsize	8
	.align		4
        /*0000*/ 	.word	0x00000000
	.align		4
        /*0004*/ 	.word	0xffffffff
	.align		4
        /*0008*/ 	.word	0x00000000
	.align		4
        /*000c*/ 	.word	0xfffffffe
	.align		4
        /*0010*/ 	.word	0x00000000
	.align		4
        /*0014*/ 	.word	0xfffffffd
	.align		4
        /*0018*/ 	.word	0x00000000
	.align		4
        /*001c*/ 	.word	0xfffffffc


//--------------------- .text._Z22Ex_boundary_PEC_kernelPfi --------------------------
	.section	.text._Z22Ex_boundary_PEC_kernelPfi,"ax",@progbits
	.align	128
        .global         _Z22Ex_boundary_PEC_kernelPfi
        .type           _Z22Ex_boundary_PEC_kernelPfi,@function
        .size           _Z22Ex_boundary_PEC_kernelPfi,(.L_x_6 - _Z22Ex_boundary_PEC_kernelPfi)
        .other          _Z22Ex_boundary_PEC_kernelPfi,@"STO_CUDA_ENTRY STV_DEFAULT"
_Z22Ex_boundary_PEC_kernelPfi:
.text._Z22Ex_boundary_PEC_kernelPfi:
[----:B------:R-:W-:Y:S08]  /*0000*/  LDC R1, c[0x0][0x37c] ;  /* 0x0000df00ff017b82 */ /* 0x000ff00000000800 */
[----:B------:R-:W0:Y:S01]  /*0010*/  LDC R5, c[0x0][0x388] ;  /* 0x0000e200ff057b82 */ /* 0x000e220000000800 */
[----:B------:R-:W1:Y:S07]  /*0020*/  LDCU.64 UR4, c[0x0][0x358] ;  /* 0x00006b00ff0477ac */ /* 0x000e6e0008000a00 */
[----:B------:R-:W0:Y:S02]  /*0030*/  LDC.64 R2, c[0x0][0x380] ;  /* 0x0000e000ff027b82 */ /* 0x000e240000000a00 */
[----:B0-----:R-:W-:-:S05]  /*0040*/  IMAD.WIDE R2, R5, 0x4, R2 ;  /* 0x0000000405027825 */ /* 0x001fca00078e0202 */
[----:B-1----:R-:W-:Y:S01]  /*0050*/  STG.E desc[UR4][R2.64], RZ ;  /* 0x000000ff02007986 */ /* 0x002fe2000c101904 */
[----:B------:R-:W-:Y:S05]  /*0060*/  EXIT ;  /* 0x000000000000794d */ /* 0x000fea0003800000 */
.L_x_0:
[----:B------:R-:W-:-:S00]  /*0070*/  BRA `(.L_x_0) ;  /* 0xfffffffc00fc7947 */ /* 0x000fc0000383ffff */
[----:B------:R-:W-:-:S00]  /*0080*/  NOP ;  /* 0x0000000000007918 */ /* 0x000fc00000000000 */
[----:B------:R-:W-:-:S00]  /*0090*/  NOP ;  /* 0x0000000000007918 */ /* 0x000fc00000000000 */
[----:B------:R-:W-:-:S00]  /*00a0*/  NOP ;  /* 0x0000000000007918 */ /* 0x000fc00000000000 */
[----:B------:R-:W-:-:S00]  /*00b0*/  NOP ;  /* 0x0000000000007918 */ /* 0x000fc00000000000 */
[----:B------:R-:W-:-:S00]  /*00c0*/  NOP ;  /* 0x0000000000007918 */ /* 0x000fc00000000000 */
[----:B------:R-:W-:-:S00]  /*00d0*/  NOP ;  /* 0x0000000000007918 */ /* 0x000fc00000000000 */
[----:B------:R-:W-:-:S00]  /*00e0*/  NOP ;  /* 0x0000000000007918 */ /* 0x000fc00000000000 */
[----:B------:R-:W-:-:S00]  /*00f0*/  NOP ;  /* 0x0000000000007918 */ /* 0x000fc00000000000 */
.L_x_6:


//--------------------- .text._Z13Ex_cmp_kernelPfS_fi --------------------------
	.section	.text._Z13Ex_cmp_kernelPfS_fi,"ax",@progbits
	.align	128
        .global         _Z13Ex_cmp_kernelPfS_fi
        .type           _Z13Ex_cmp_kernelPfS_fi,@function
        .size           _Z13Ex_cmp_kernelPfS_fi,(.L_x_7 - _Z13Ex_cmp_kernelPfS_fi)
        .other          _Z13Ex_cmp_kernelPfS_fi,@"STO_CUDA_ENTRY STV_DEFAULT"
_Z13Ex_cmp_kernelPfS_fi:
.text._Z13Ex_cmp_kernelPfS_fi:
[----:B------:R-:W-:Y:S08]  /*0000*/  LDC R1, c[0x0][0x37c] ;  /* 0x0000df00ff017b82 */ /* 0x000ff00000000800 */
[----:B------:R-:W0:Y:S02]  /*0010*/  LDC R2, c[0x0][0x394] ;  /* 0x0000e500ff027b82 */ /* 0x000e240000000800 */
[----:B0-----:R-:W-:-:S13]  /*0020*/  ISETP.GE.AND P0, PT, R2, 0x2, PT ;  /* 0x000000020200780c */ /* 0x001fda0003f06270 */
[----:B------:R-:W-:Y:S05]  /*0030*/  @!P0 EXIT ;  /* 0x000000000000894d */ /* 0x000fea0003800000 */
[C---:B------:R-:W-:Y:S01]  /*0040*/  IADD3 R0, PT, PT, R2.reuse, -0x2, RZ ;  /* 0xfffffffe02007810 */ /* 0x040fe20007ffe0ff */
[----:B------:R-:W0:Y:S01]  /*0050*/  LDCU.64 UR8, c[0x0][0x358] ;  /* 0x00006b00ff0877ac */ /* 0x000e220008000a00 */
[----:B------:R-:W-:Y:S02]  /*0060*/  IADD3 R2, PT, PT, R2, -0x1, RZ ;  /* 0xffffffff02027810 */ /* 0x000fe40007ffe0ff */
[----:B------:R-:W-:Y:S01]  /*0070*/  ISETP.GE.U32.AND P0, PT, R0, 0x7, PT ;  /* 0x000000070000780c */ /* 0x000fe20003f06070 */
[----:B------:R-:W-:Y:S01]  /*0080*/  HFMA2 R0, -RZ, RZ, 0, 5.9604644775390625e-08 ;  /* 0x00000001ff007431 */ /* 0x000fe200000001ff */
[----:B------:R-:W-:-:S11]  /*0090*/  LOP3.LUT R12, R2, 0x7, RZ, 0xc0, !PT ;  /* 0x00000007020c7812 */ /* 0x000fd600078ec0ff */
[----:B------:R-:W-:Y:S05]  /*00a0*/  @!P0 BRA `(.L_x_1) ;  /* 0x0000000400288947 */ /* 0x000fea0003800000 */
[----:B------:R-:W1:Y:S01]  /*00b0*/  LDCU.128 UR4, c[0x0][0x380] ;  /* 0x00007000ff0477ac */ /* 0x000e620008000c00 */
[----:B------:R-:W-:Y:S02]  /*00c0*/  LOP3.LUT R3, R2, 0xfffffff8, RZ, 0xc0, !PT ;  /* 0xfffffff802037812 */ /* 0x000fe400078ec0ff */
[----:B------:R-:W-:Y:S01]  /*00d0*/  MOV R0, RZ ;  /* 0x000000ff00007202 */ /* 0x000fe20000000f00 */
[----:B------:R-:W2:Y:S01]  /*00e0*/  LDCU UR10, c[0x0][0x390] ;  /* 0x00007200ff0a77ac */ /* 0x000ea20008000800 */
[----:B------:R-:W-:Y:S01]  /*00f0*/  IADD3 R3, PT, PT, -R3, RZ, RZ ;  /* 0x000000ff03037210 */ /* 0x000fe20007ffe1ff */
[----:B-1----:R-:W-:Y:S02]  /*0100*/  UIADD3 UR6, UP0, UPT, UR6, 0x10, URZ ;  /* 0x0000001006067890 */ /* 0x002fe4000ff1e0ff */
[----:B------:R-:W-:Y:S02]  /*0110*/  UIADD3 UR4, UP1, UPT, UR4, 0x10, URZ ;  /* 0x0000001004047890 */ /* 0x000fe4000ff3e0ff */
[----:B------:R-:W-:-:S02]  /*0120*/  UIADD3.X UR7, UPT, UPT, URZ, UR7, URZ, UP0, !UPT ;  /* 0x00000007ff077290 */ /* 0x000fc400087fe4ff */
[----:B------:R-:W-:Y:S01]  /*0130*/  UIADD3.X UR5, UPT, UPT, URZ, UR5, URZ, UP1, !UPT ;  /* 0x00000005ff057290 */ /* 0x000fe20008ffe4ff */
[----:B------:R-:W-:Y:S02]  /*0140*/  MOV R13, UR6 ;  /* 0x00000006000d7c02 */ /* 0x000fe40008000f00 */
[----:B------:R-:W-:Y:S02]  /*0150*/  MOV R8, UR4 ;  /* 0x0000000400087c02 */ /* 0x000fe40008000f00 */
[----:B------:R-:W-:Y:S02]  /*0160*/  MOV R14, UR7 ;  /* 0x00000007000e7c02 */ /* 0x000fe40008000f00 */
[----:B--2---:R-:W-:-:S07]  /*0170*/  MOV R9, UR5 ;  /* 0x0000000500097c02 */ /* 0x004fce0008000f00 */
.L_x_2:
[----:B------:R-:W-:Y:S02]  /*0180*/  MOV R6, R8 ;  /* 0x0000000800067202 */ /* 0x000fe40000000f00 */
[----:B------:R-:W-:Y:S02]  /*0190*/  MOV R7, R9 ;  /* 0x0000000900077202 */ /* 0x000fe40000000f00 */
[----:B-1----:R-:W-:Y:S02]  /*01a0*/  MOV R4, R13 ;  /* 0x0000000d00047202 */ /* 0x002fe40000000f00 */
[----:B------:R-:W-:Y:S01]  /*01b0*/  MOV R5, R14 ;  /* 0x0000000e00057202 */ /* 0x000fe20000000f00 */
[----:B0-----:R-:W2:Y:S04]  /*01c0*/  LDG.E R9, desc[UR8][R6.64+-0xc] ;  /* 0xfffff40806097981 */ /* 0x001ea8000c1e1900 */
[----:B------:R-:W2:Y:S04]  /*01d0*/  LDG.E R10, desc[UR8][R6.64+-0x10] ;  /* 0xfffff008060a7981 */ /* 0x000ea8000c1e1900 */
[----:B------:R-:W3:Y:S01]  /*01e0*/  LDG.E R8, desc[UR8][R4.64+-0xc] ;  /* 0xfffff40804087981 */ /* 0x000ee2000c1e1900 */
[----:B--2---:R-:W-:-:S04]  /*01f0*/  FADD R9, R9, -R10 ;  /* 0x8000000a09097221 */ /* 0x004fc80000000000 */
[----:B---3--:R-:W-:Y:S02]  /*0200*/  FFMA R9, -R9, UR10, R8 ;  /* 0x0000000a09097c23 */ /* 0x008fe40008000108 */
[----:B------:R-:W2:Y:S04]  /*0210*/  LDG.E R8, desc[UR8][R4.64+-0x8] ;  /* 0xfffff80804087981 */ /* 0x000ea8000c1e1900 */
[----:B------:R0:W-:Y:S04]  /*0220*/  STG.E desc[UR8][R4.64+-0xc], R9 ;  /* 0xfffff40904007986 */ /* 0x0001e8000c101908 */
[----:B------:R-:W3:Y:S04]  /*0230*/  LDG.E R10, desc[UR8][R6.64+-0x8] ;  /* 0xfffff808060a7981 */ /* 0x000ee8000c1e1900 */
[----:B------:R-:W3:Y:S02]  /*0240*/  LDG.E R11, desc[UR8][R6.64+-0xc] ;  /* 0xfffff408060b7981 */ /* 0x000ee4000c1e1900 */
[----:B---3--:R-:W-:-:S04]  /*0250*/  FADD R11, R10, -R11 ;  /* 0x8000000b0a0b7221 */ /* 0x008fc80000000000 */
[----:B--2---:R-:W-:Y:S02]  /*0260*/  FFMA R11, -R11, UR10, R8 ;  /* 0x0000000a0b0b7c23 */ /* 0x004fe40008000108 */
        /* <DEDUP_REMOVED lines=8> */
[----:B0-----:R-:W4:Y:S04]  /*02f0*/  LDG.E R9, desc[UR8][R6.64] ;  /* 0x0000000806097981 */ /* 0x001f28000c1e1900 */
[----:B------:R-:W4:Y:S02]  /*0300*/  LDG.E R10, desc[UR8][R6.64+-0x4] ;  /* 0xfffffc08060a7981 */ /* 0x000f24000c1e1900 */
[----:B----4-:R-:W-:-:S04]  /*0310*/  FADD R9, R9, -R10 ;  /* 0x8000000a09097221 */ /* 0x010fc80000000000 */
[----:B--2---:R-:W-:Y:S02]  /*0320*/  FFMA R9, -R9, UR10, R8 ;  /* 0x0000000a09097c23 */ /* 0x004fe40008000108 */
[----:B------:R-:W2:Y:S04]  /*0330*/  LDG.E R8, desc[UR8][R4.64+0x4] ;  /* 0x0000040804087981 */ /* 0x000ea8000c1e1900 */
[----:B------:R0:W-:Y:S04]  /*0340*/  STG.E desc[UR8][R4.64], R9 ;  /* 0x0000000904007986 */ /* 0x0001e8000c101908 */
[----:B------:R-:W4:Y:S04]  /*0350*/  LDG.E R10, desc[UR8][R6.64+0x4] ;  /* 0x00000408060a7981 */ /* 0x000f28000c1e1900 */
[----:B-1----:R-:W4:Y:S02]  /*0360*/  LDG.E R11, desc[UR8][R6.64] ;  /* 0x00000008060b7981 */ /* 0x002f24000c1e1900 */
[----:B----4-:R-:W-:-:S04]  /*0370*/  FADD R11, R10, -R11 ;  /* 0x8000000b0a0b7221 */ /* 0x010fc80000000000 */
[----:B--2---:R-:W-:Y:S02]  /*0380*/  FFMA R11, -R11, UR10, R8 ;  /* 0x0000000a0b0b7c23 */ /* 0x004fe40008000108 */
[----:B------:R-:W2:Y:S04]  /*0390*/  LDG.E R8, desc[UR8][R4.64+0x8] ;  /* 0x0000080804087981 */ /* 0x000ea8000c1e1900 */
[----:B------:R1:W-:Y:S04]  /*03a0*/  STG.E desc[UR8][R4.64+0x4], R11 ;  /* 0x0000040b04007986 */ /* 0x0003e8000c101908 */
[----:B------:R-:W4:Y:S04]  /*03b0*/  LDG.E R10, desc[UR8][R6.64+0x8] ;  /* 0x00000808060a7981 */ /* 0x000f28000c1e1900 */
[----:B---3--:R-:W4:Y:S02]  /*03c0*/  LDG.E R13, desc[UR8][R6.64+0x4] ;  /* 0x00000408060d7981 */ /* 0x008f24000c1e1900 */
[----:B----4-:R-:W-:-:S04]  /*03d0*/  FADD R13, R10, -R13 ;  /* 0x8000000d0a0d7221 */ /* 0x010fc80000000000 */
        /* <DEDUP_REMOVED lines=10> */
[----:B-1----:R-:W4:Y:S01]  /*0480*/  LDG.E R11, desc[UR8][R6.64+0xc] ;  /* 0x00000c08060b7981 */ /* 0x002f22000c1e1900 */
[----:B------:R-:W-:-:S04]  /*0490*/  IADD3 R3, PT, PT, R3, 0x8, RZ ;  /* 0x0000000803037810 */ /* 0x000fc80007ffe0ff */
[----:B------:R-:W-:Y:S02]  /*04a0*/  ISETP.NE.AND P0, PT, R3, RZ, PT ;  /* 0x000000ff0300720c */ /* 0x000fe40003f05270 */
[----:B---3--:R-:W-:Y:S02]  /*04b0*/  IADD3 R13, P1, PT, R4, 0x20, RZ ;  /* 0x00000020040d7810 */ /* 0x008fe40007f3e0ff */
[----:B------:R-:W-:Y:S02]  /*04c0*/  IADD3 R0, PT, PT, R0, 0x8, RZ ;  /* 0x0000000800007810 */ /* 0x000fe40007ffe0ff */
[----:B------:R-:W-:Y:S01]  /*04d0*/  IADD3.X R14, PT, PT, RZ, R5, RZ, P1, !PT ;  /* 0x00000005ff0e7210 */ /* 0x000fe20000ffe4ff */
[----:B----4-:R-:W-:-:S04]  /*04e0*/  FADD R11, R10, -R11 ;  /* 0x8000000b0a0b7221 */ /* 0x010fc80000000000 */
[----:B--2---:R-:W-:Y:S01]  /*04f0*/  FFMA R11, -R11, UR10, R8 ;  /* 0x0000000a0b0b7c23 */ /* 0x004fe20008000108 */
[----:B------:R-:W-:-:S04]  /*0500*/  IADD3 R8, P2, PT, R6, 0x20, RZ ;  /* 0x0000002006087810 */ /* 0x000fc80007f5e0ff */
[----:B------:R1:W-:Y:S01]  /*0510*/  STG.E desc[UR8][R4.64+0x10], R11 ;  /* 0x0000100b04007986 */ /* 0x0003e2000c101908 */
[----:B0-----:R-:W-:Y:S01]  /*0520*/  IADD3.X R9, PT, PT, RZ, R7, RZ, P2, !PT ;  /* 0x00000007ff097210 */ /* 0x001fe200017fe4ff */
[----:B------:R-:W-:Y:S07]  /*0530*/  @P0 BRA `(.L_x_2) ;  /* 0xfffffffc00100947 */ /* 0x000fee000383ffff */
[----:B------:R-:W-:-:S07]  /*0540*/  IADD3 R0, PT, PT, R0, 0x1, RZ ;  /* 0x0000000100007810 */ /* 0x000fce0007ffe0ff */
.L_x_1:
[----:B------:R-:W-:-:S13]  /*0550*/  ISETP.NE.AND P0, PT, R12, RZ, PT ;  /* 0x000000ff0c00720c */ /* 0x000fda0003f05270 */
[----:B0-----:R-:W-:Y:S05]  /*0560*/  @!P0 EXIT ;  /* 0x000000000000894d */ /* 0x001fea0003800000 */
[----:B------:R-:W-:Y:S02]  /*0570*/  ISETP.GE.U32.AND P0, PT, R12, 0x4, PT ;  /* 0x000000040c00780c */ /* 0x000fe40003f06070 */
[----:B------:R-:W-:-:S04]  /*0580*/  LOP3.LUT R19, R2, 0x3, RZ, 0xc0, !PT ;  /* 0x0000000302137812 */ /* 0x000fc800078ec0ff */
[----:B------:R-:W-:-:S07]  /*0590*/  ISETP.NE.AND P1, PT, R19, RZ, PT ;  /* 0x000000ff1300720c */ /* 0x000fce0003f25270 */
[----:B------:R-:W-:Y:S06]  /*05a0*/  @!P0 BRA `(.L_x_3) ;  /* 0x0000000000948947 */ /* 0x000fec0003800000 */
[----:B------:R-:W0:Y:S01]  /*05b0*/  LDC.64 R12, c[0x0][0x380] ;  /* 0x0000e000ff0c7b82 */ /* 0x000e220000000a00 */
[----:B------:R-:W2:Y:S07]  /*05c0*/  LDCU UR4, c[0x0][0x390] ;  /* 0x00007200ff0477ac */ /* 0x000eae0008000800 */
[----:B-1----:R-:W1:Y:S01]  /*05d0*/  LDC.64 R10, c[0x0][0x388] ;  /* 0x0000e200ff0a7b82 */ /* 0x002e620000000a00 */
[----:B0-----:R-:W-:-:S04]  /*05e0*/  IMAD.WIDE.U32 R8, R0, 0x4, R12 ;  /* 0x0000000400087825 */ /* 0x001fc800078e000c */
[C---:B------:R-:W-:Y:S01]  /*05f0*/  IMAD.WIDE R6, R0.reuse, 0x4, R12 ;  /* 0x0000000400067825 */ /* 0x040fe200078e020c */
[----:B------:R-:W3:Y:S03]  /*0600*/  LDG.E R14, desc[UR8][R8.64] ;  /* 0x00000008080e7981 */ /* 0x000ee6000c1e1900 */
[----:B-1----:R-:W-:Y:S01]  /*0610*/  IMAD.WIDE.U32 R4, R0, 0x4, R10 ;  /* 0x0000000400047825 */ /* 0x002fe200078e000a */
[----:B------:R-:W3:Y:S04]  /*0620*/  LDG.E R15, desc[UR8][R6.64+-0x4] ;  /* 0xfffffc08060f7981 */ /* 0x000ee8000c1e1900 */
[----:B------:R-:W2:Y:S01]  /*0630*/  LDG.E R3, desc[UR8][R4.64] ;  /* 0x0000000804037981 */ /* 0x000ea2000c1e1900 */
[----:B---3--:R-:W-:Y:S01]  /*0640*/  FADD R14, R14, -R15 ;  /* 0x8000000f0e0e7221 */ /* 0x008fe20000000000 */
[----:B------:R-:W-:-:S03]  /*0650*/  IADD3 R15, PT, PT, R0, 0x1, RZ ;  /* 0x00000001000f7810 */ /* 0x000fc60007ffe0ff */
[----:B--2---:R-:W-:Y:S02]  /*0660*/  FFMA R3, -R14, UR4, R3 ;  /* 0x000000040e037c23 */ /* 0x004fe40008000103 */
[----:B------:R-:W-:-:S03]  /*0670*/  IMAD.WIDE.U32 R16, R15, 0x4, R12 ;  /* 0x000000040f107825 */ /* 0x000fc600078e000c */
[----:B------:R0:W-:Y:S01]  /*0680*/  STG.E desc[UR8][R4.64], R3 ;  /* 0x0000000304007986 */ /* 0x0001e2000c101908 */
[----:B------:R-:W-:-:S03]  /*0690*/  IMAD.WIDE.U32 R14, R15, 0x4, R10 ;  /* 0x000000040f0e7825 */ /* 0x000fc600078e000a */
[----:B------:R-:W2:Y:S04]  /*06a0*/  LDG.E R16, desc[UR8][R16.64] ;  /* 0x0000000810107981 */ /* 0x000ea8000c1e1900 */
[----:B------:R-:W2:Y:S04]  /*06b0*/  LDG.E R21, desc[UR8][R6.64] ;  /* 0x0000000806157981 */ /* 0x000ea8000c1e1900 */
[----:B------:R-:W3:Y:S01]  /*06c0*/  LDG.E R18, desc[UR8][R14.64] ;  /* 0x000000080e127981 */ /* 0x000ee2000c1e1900 */
[----:B------:R-:W-:-:S05]  /*06d0*/  IADD3 R23, PT, PT, R0, 0x2, RZ ;  /* 0x0000000200177810 */ /* 0x000fca0007ffe0ff */
[----:B------:R-:W-:-:S04]  /*06e0*/  IMAD.WIDE.U32 R12, R23, 0x4, R12 ;  /* 0x00000004170c7825 */ /* 0x000fc800078e000c */
[----:B------:R-:W-:-:S04]  /*06f0*/  IMAD.WIDE.U32 R10, R23, 0x4, R10 ;  /* 0x00000004170a7825 */ /* 0x000fc800078e000a */
[----:B--2---:R-:W-:-:S04]  /*0700*/  FADD R21, R16, -R21 ;  /* 0x8000001510157221 */ /* 0x004fc80000000000 */
[----:B---3--:R-:W-:-:S05]  /*0710*/  FFMA R21, -R21, UR4, R18 ;  /* 0x0000000415157c23 */ /* 0x008fca0008000112 */
[----:B------:R2:W-:Y:S04]  /*0720*/  STG.E desc[UR8][R14.64], R21 ;  /* 0x000000150e007986 */ /* 0x0005e8000c101908 */
[----:B------:R-:W3:Y:S04]  /*0730*/  LDG.E R12, desc[UR8][R12.64] ;  /* 0x000000080c0c7981 */ /* 0x000ee8000c1e1900 */
[----:B------:R-:W3:Y:S04]  /*0740*/  LDG.E R23, desc[UR8][R6.64+0x4] ;  /* 0x0000040806177981 */ /* 0x000ee8000c1e1900 */
[----:B0-----:R-:W4:Y:S01]  /*0750*/  LDG.E R3, desc[UR8][R10.64] ;  /* 0x000000080a037981 */ /* 0x001f22000c1e1900 */
[----:B---3--:R-:W-:-:S04]  /*0760*/  FADD R16, R12, -R23 ;  /* 0x800000170c107221 */ /* 0x008fc80000000000 */
[----:B----4-:R-:W-:-:S05]  /*0770*/  FFMA R3, -R16, UR4, R3 ;  /* 0x0000000410037c23 */ /* 0x010fca0008000103 */
[----:B------:R2:W-:Y:S04]  /*0780*/  STG.E desc[UR8][R10.64], R3 ;  /* 0x000000030a007986 */ /* 0x0005e8000c101908 */
[----:B------:R-:W3:Y:S04]  /*0790*/  LDG.E R8, desc[UR8][R8.64+0xc] ;  /* 0x00000c0808087981 */ /* 0x000ee8000c1e1900 */
[----:B------:R-:W3:Y:S04]  /*07a0*/  LDG.E R17, desc[UR8][R6.64+0x8] ;  /* 0x0000080806117981 */ /* 0x000ee8000c1e1900 */
[----:B------:R-:W4:Y:S01]  /*07b0*/  LDG.E R16, desc[UR8][R4.64+0xc] ;  /* 0x00000c0804107981 */ /* 0x000f22000c1e1900 */
[----:B------:R-:W-:Y:S01]  /*07c0*/  IADD3 R0, PT, PT, R0, 0x4, RZ ;  /* 0x0000000400007810 */ /* 0x000fe20007ffe0ff */
[----:B---3--:R-:W-:-:S04]  /*07d0*/  FADD R17, R8, -R17 ;  /* 0x8000001108117221 */ /* 0x008fc80000000000 */
[----:B----4-:R-:W-:-:S05]  /*07e0*/  FFMA R17, -R17, UR4, R16 ;  /* 0x0000000411117c23 */ /* 0x010fca0008000110 */
[----:B------:R2:W-:Y:S02]  /*07f0*/  STG.E desc[UR8][R4.64+0xc], R17 ;  /* 0x00000c1104007986 */ /* 0x0005e4000c101908 */
.L_x_3:
[----:B------:R-:W-:Y:S05]  /*0800*/  @!P1 EXIT ;  /* 0x000000000000994d */ /* 0x000fea0003800000 */
[----:B------:R-:W-:Y:S02]  /*0810*/  ISETP.NE.AND P0, PT, R19, 0x1, PT ;  /* 0x000000011300780c */ /* 0x000fe40003f05270 */
[----:B------:R-:W-:-:S04]  /*0820*/  LOP3.LUT R2, R2, 0x1, RZ, 0xc0, !PT ;  /* 0x0000000102027812 */ /* 0x000fc800078ec0ff */
[----:B------:R-:W-:-:S07]  /*0830*/  ISETP.NE.U32.AND P1, PT, R2, 0x1, PT ;  /* 0x000000010200780c */ /* 0x000fce0003f25070 */
[----:B------:R-:W-:Y:S06]  /*0840*/  @!P0 BRA `(.L_x_4) ;  /* 0x00000000004c8947 */ /* 0x000fec0003800000 */
[----:B-12---:R-:W0:Y:S01]  /*0850*/  LDC.64 R4, c[0x0][0x380] ;  /* 0x0000e000ff047b82 */ /* 0x006e220000000a00 */
[----:B------:R-:W1:Y:S07]  /*0860*/  LDCU UR4, c[0x0][0x390] ;  /* 0x00007200ff0477ac */ /* 0x000e6e0008000800 */
[----:B------:R-:W2:Y:S01]  /*0870*/  LDC.64 R2, c[0x0][0x388] ;  /* 0x0000e200ff027b82 */ /* 0x000ea20000000a00 */
[----:B0-----:R-:W-:-:S04]  /*0880*/  IMAD.WIDE.U32 R6, R0, 0x4, R4 ;  /* 0x0000000400067825 */ /* 0x001fc800078e0004 */
[C---:B------:R-:W-:Y:S01]  /*0890*/  IMAD.WIDE R4, R0.reuse, 0x4, R4 ;  /* 0x0000000400047825 */ /* 0x040fe200078e0204 */
[----:B------:R-:W3:Y:S03]  /*08a0*/  LDG.E R9, desc[UR8][R6.64] ;  /* 0x0000000806097981 */ /* 0x000ee6000c1e1900 */
[----:B--2---:R-:W-:Y:S01]  /*08b0*/  IMAD.WIDE.U32 R2, R0, 0x4, R2 ;  /* 0x0000000400027825 */ /* 0x004fe200078e0002 */
[----:B------:R-:W3:Y:S04]  /*08c0*/  LDG.E R10, desc[UR8][R4.64+-0x4] ;  /* 0xfffffc08040a7981 */ /* 0x000ee8000c1e1900 */
[----:B------:R-:W1:Y:S01]  /*08d0*/  LDG.E R8, desc[UR8][R2.64] ;  /* 0x0000000802087981 */ /* 0x000e62000c1e1900 */
[----:B---3--:R-:W-:-:S04]  /*08e0*/  FADD R9, R9, -R10 ;  /* 0x8000000a09097221 */ /* 0x008fc80000000000 */
[----:B-1----:R-:W-:Y:S02]  /*08f0*/  FFMA R9, -R9, UR4, R8 ;  /* 0x0000000409097c23 */ /* 0x002fe40008000108 */
[----:B------:R-:W2:Y:S04]  /*0900*/  LDG.E R8, desc[UR8][R2.64+0x4] ;  /* 0x0000040802087981 */ /* 0x000ea8000c1e1900 */
[----:B------:R0:W-:Y:S04]  /*0910*/  STG.E desc[UR8][R2.64], R9 ;  /* 0x0000000902007986 */ /* 0x0001e8000c101908 */
[----:B------:R-:W3:Y:S04]  /*0920*/  LDG.E R10, desc[UR8][R6.64+0x4] ;  /* 0x00000408060a7981 */ /* 0x000ee8000c1e1900 */
[----:B------:R-:W3:Y:S01]  /*0930*/  LDG.E R11, desc[UR8][R4.64] ;  /* 0x00000008040b7981 */ /* 0x000ee2000c1e1900 */
[----:B------:R-:W-:Y:S01]  /*0940*/  IADD3 R0, PT, PT, R0, 0x2, RZ ;  /* 0x0000000200007810 */ /* 0x000fe20007ffe0ff */
[----:B---3--:R-:W-:-:S04]  /*0950*/  FADD R11, R10, -R11 ;  /* 0x8000000b0a0b7221 */ /* 0x008fc80000000000 */
[----:B--2---:R-:W-:-:S05]  /*0960*/  FFMA R11, -R11, UR4, R8 ;  /* 0x000000040b0b7c23 */ /* 0x004fca0008000108 */
[----:B------:R0:W-:Y:S02]  /*0970*/  STG.E desc[UR8][R2.64+0x4], R11 ;  /* 0x0000040b02007986 */ /* 0x0001e4000c101908 */
.L_x_4:
[----:B------:R-:W-:Y:S05]  /*0980*/  @P1 EXIT ;  /* 0x000000000000194d */ /* 0x000fea0003800000 */
[----:B------:R-:W1:Y:S01]  /*0990*/  LDC.64 R6, c[0x0][0x380] ;  /* 0x0000e000ff067b82 */ /* 0x000e620000000a00 */
[----:B------:R-:W3:Y:S07]  /*09a0*/  LDCU UR4, c[0x0][0x390] ;  /* 0x00007200ff0477ac */ /* 0x000eee0008000800 */
[----:B0-2---:R-:W0:Y:S01]  /*09b0*/  LDC.64 R2, c[0x0][0x388] ;  /* 0x0000e200ff027b82 */ /* 0x005e220000000a00 */
[----:B-1----:R-:W-:-:S04]  /*09c0*/  IMAD.WIDE.U32 R4, R0, 0x4, R6 ;  /* 0x0000000400047825 */ /* 0x002fc800078e0006 */
[C---:B------:R-:W-:Y:S02]  /*09d0*/  IMAD.WIDE R6, R0.reuse, 0x4, R6 ;  /* 0x0000000400067825 */ /* 0x040fe400078e0206 */
[----:B------:R-:W2:Y:S02]  /*09e0*/  LDG.E R4, desc[UR8][R4.64] ;  /* 0x0000000804047981 */ /* 0x000ea4000c1e1900 */
[----:B0-----:R-:W-:Y:S02]  /*09f0*/  IMAD.WIDE.U32 R2, R0, 0x4, R2 ;  /* 0x0000000400027825 */ /* 0x001fe400078e0002 */
[----:B------:R-:W2:Y:S04]  /*0a00*/  LDG.E R7, desc[UR8][R6.64+-0x4] ;  /* 0xfffffc0806077981 */ /* 0x000ea8000c1e1900 */
[----:B------:R-:W3:Y:S01]  /*0a10*/  LDG.E R0, desc[UR8][R2.64] ;  /* 0x0000000802007981 */ /* 0x000ee2000c1e1900 */
[----:B--2---:R-:W-:-:S04]  /*0a20*/  FADD R9, R4, -R7 ;  /* 0x8000000704097221 */ /* 0x004fc80000000000 */
[----:B---3--:R-:W-:-:S05]  /*0a30*/  FFMA R9, -R9, UR4, R0 ;  /* 0x0000000409097c23 */ /* 0x008fca0008000100 */
[----:B------:R-:W-:Y:S01]  /*0a40*/  STG.E desc[UR8][R2.64], R9 ;  /* 0x0000000902007986 */ /* 0x000fe2000c101908 */
[----:B------:R-:W-:Y:S05]  /*0a50*/  EXIT ;  /* 0x000000000000794d */ /* 0x000fea0003800000 */
.L_x_5:
        /* <DEDUP_REMOVED lines=10> */
.L_x_7:


//--------------------- .nv.shared.reserved.0     --------------------------
	.section	.nv.shared.reserved.0,"aw",@nobits
	.weak		__nv_reservedSMEM_offset_0_alias
	.size		__nv_reservedSMEM_offset_0_alias, 0, 64
	.other		__nv_reservedSMEM_offset_0_alias,@"STO_CUDA_RESERVED_SHARED STV_DEFAULT"
__nv_reservedSMEM_offset_0_alias:
	.zero		0
	.zero		64


//--------------------- .nv.constant0._Z22Ex_boundary_PEC_kernelPfi --------------------------
	.section	.nv.constant0._Z22Ex_boundary_PEC_kernelPfi,"a",@progbits
	.sectionflags	@""
	.align	4
.nv.constant0._Z22Ex_boundary_PEC_kernelPfi:
	.zero		908


//--------------------- .nv.constant0._Z13Ex_cmp_kernelPfS_fi --------------------------
	.section	.nv.constant0._Z13Ex_cmp_kernelPfS_fi,"a",@progbits
	.sectionflags	@""
	.align	4
.nv.constant0._Z13Ex_cmp_kernelPfS_fi:
	.zero		920


//--------------------- SYMBOLS --------------------------

	.type		.nv.reservedSmem.offset0,@object
	.size		.nv.reservedSmem.offset0,0x4
